//
// Generated by NVIDIA NVVM Compiler
//
// Compiler Build ID: CL-36424714
// Cuda compilation tools, release 13.0, V13.0.88
// Based on NVVM 20.0.0
//

.version 9.0
.target sm_100
.address_size 64

	// .globl	_Z14matrixMultiplyPKfS0_Pfiii

.visible .entry _Z14matrixMultiplyPKfS0_Pfiii(
	.param .u64 .ptr .align 1 _Z14matrixMultiplyPKfS0_Pfiii_param_0,
	.param .u64 .ptr .align 1 _Z14matrixMultiplyPKfS0_Pfiii_param_1,
	.param .u64 .ptr .align 1 _Z14matrixMultiplyPKfS0_Pfiii_param_2,
	.param .u32 _Z14matrixMultiplyPKfS0_Pfiii_param_3,
	.param .u32 _Z14matrixMultiplyPKfS0_Pfiii_param_4,
	.param .u32 _Z14matrixMultiplyPKfS0_Pfiii_param_5
)
{
	.reg .pred 	%p<13>;
	.reg .b32 	%r<41>;
	.reg .b32 	%f<68>;
	.reg .b64 	%rd<53>;

	ld.param.u64 	%rd7, [_Z14matrixMultiplyPKfS0_Pfiii_param_0];
	ld.param.u64 	%rd8, [_Z14matrixMultiplyPKfS0_Pfiii_param_1];
	ld.param.u64 	%rd6, [_Z14matrixMultiplyPKfS0_Pfiii_param_2];
	ld.param.u32 	%r20, [_Z14matrixMultiplyPKfS0_Pfiii_param_3];
	ld.param.u32 	%r18, [_Z14matrixMultiplyPKfS0_Pfiii_param_4];
	ld.param.u32 	%r19, [_Z14matrixMultiplyPKfS0_Pfiii_param_5];
	cvta.to.global.u64 	%rd1, %rd8;
	cvta.to.global.u64 	%rd2, %rd7;
	mov.u32 	%r21, %ctaid.y;
	mov.u32 	%r22, %ntid.y;
	mov.u32 	%r23, %tid.y;
	mad.lo.s32 	%r1, %r21, %r22, %r23;
	mov.u32 	%r24, %ctaid.x;
	mov.u32 	%r25, %ntid.x;
	mov.u32 	%r26, %tid.x;
	mad.lo.s32 	%r2, %r24, %r25, %r26;
	setp.ge.s32 	%p1, %r1, %r20;
	setp.ge.s32 	%p2, %r2, %r19;
	or.pred  	%p3, %p1, %p2;
	@%p3 bra 	$L__BB0_14;
	setp.lt.s32 	%p4, %r18, 1;
	mov.f32 	%f67, 0f00000000;
	@%p4 bra 	$L__BB0_13;
	mul.lo.s32 	%r3, %r18, %r1;
	and.b32  	%r4, %r18, 7;
	setp.lt.u32 	%p5, %r18, 8;
	mov.f32 	%f67, 0f00000000;
	mov.b32 	%r39, 0;
	@%p5 bra 	$L__BB0_5;
	and.b32  	%r39, %r18, 2147483640;
	neg.s32 	%r37, %r39;
	shl.b32 	%r7, %r19, 3;
	mul.wide.u32 	%rd9, %r3, 4;
	add.s64 	%rd10, %rd9, %rd2;
	add.s64 	%rd52, %rd10, 16;
	mov.f32 	%f67, 0f00000000;
	mul.wide.s32 	%rd13, %r19, 4;
	mov.u32 	%r36, %r2;
$L__BB0_4:
	.pragma "nounroll";
	ld.global.f32 	%f17, [%rd52+-16];
	mul.wide.s32 	%rd11, %r36, 4;
	add.s64 	%rd12, %rd1, %rd11;
	ld.global.f32 	%f18, [%rd12];
	fma.rn.f32 	%f19, %f17, %f18, %f67;
	ld.global.f32 	%f20, [%rd52+-12];
	add.s64 	%rd14, %rd12, %rd13;
	ld.global.f32 	%f21, [%rd14];
	fma.rn.f32 	%f22, %f20, %f21, %f19;
	ld.global.f32 	%f23, [%rd52+-8];
	add.s64 	%rd15, %rd14, %rd13;
	ld.global.f32 	%f24, [%rd15];
	fma.rn.f32 	%f25, %f23, %f24, %f22;
	ld.global.f32 	%f26, [%rd52+-4];
	add.s64 	%rd16, %rd15, %rd13;
	ld.global.f32 	%f27, [%rd16];
	fma.rn.f32 	%f28, %f26, %f27, %f25;
	ld.global.f32 	%f29, [%rd52];
	add.s64 	%rd17, %rd16, %rd13;
	ld.global.f32 	%f30, [%rd17];
	fma.rn.f32 	%f31, %f29, %f30, %f28;
	ld.global.f32 	%f32, [%rd52+4];
	add.s64 	%rd18, %rd17, %rd13;
	ld.global.f32 	%f33, [%rd18];
	fma.rn.f32 	%f34, %f32, %f33, %f31;
	ld.global.f32 	%f35, [%rd52+8];
	add.s64 	%rd19, %rd18, %rd13;
	ld.global.f32 	%f36, [%rd19];
	fma.rn.f32 	%f37, %f35, %f36, %f34;
	ld.global.f32 	%f38, [%rd52+12];
	add.s64 	%rd20, %rd19, %rd13;
	ld.global.f32 	%f39, [%rd20];
	fma.rn.f32 	%f67, %f38, %f39, %f37;
	add.s32 	%r37, %r37, 8;
	add.s32 	%r36, %r36, %r7;
	add.s64 	%rd52, %rd52, 32;
	setp.ne.s32 	%p6, %r37, 0;
	@%p6 bra 	$L__BB0_4;
$L__BB0_5:
	setp.eq.s32 	%p7, %r4, 0;
	@%p7 bra 	$L__BB0_13;
	and.b32  	%r13, %r18, 3;
	setp.lt.u32 	%p8, %r4, 4;
	@%p8 bra 	$L__BB0_8;
	add.s32 	%r28, %r39, %r3;
	mul.wide.u32 	%rd21, %r28, 4;
	add.s64 	%rd22, %rd2, %rd21;
	ld.global.f32 	%f41, [%rd22];
	mad.lo.s32 	%r29, %r39, %r19, %r2;
	mul.wide.s32 	%rd23, %r29, 4;
	add.s64 	%rd24, %rd1, %rd23;
	ld.global.f32 	%f42, [%rd24];
	fma.rn.f32 	%f43, %f41, %f42, %f67;
	cvt.u64.u32 	%rd25, %r3;
	cvt.u64.u32 	%rd26, %r39;
	add.s64 	%rd27, %rd26, %rd25;
	shl.b64 	%rd28, %rd27, 2;
	add.s64 	%rd29, %rd2, %rd28;
	ld.global.f32 	%f44, [%rd29+4];
	mul.wide.s32 	%rd30, %r19, 4;
	add.s64 	%rd31, %rd24, %rd30;
	ld.global.f32 	%f45, [%rd31];
	fma.rn.f32 	%f46, %f44, %f45, %f43;
	ld.global.f32 	%f47, [%rd29+8];
	add.s64 	%rd32, %rd31, %rd30;
	ld.global.f32 	%f48, [%rd32];
	fma.rn.f32 	%f49, %f47, %f48, %f46;
	ld.global.f32 	%f50, [%rd29+12];
	add.s64 	%rd33, %rd32, %rd30;
	ld.global.f32 	%f51, [%rd33];
	fma.rn.f32 	%f67, %f50, %f51, %f49;
	add.s32 	%r39, %r39, 4;
$L__BB0_8:
	setp.eq.s32 	%p9, %r13, 0;
	@%p9 bra 	$L__BB0_13;
	setp.eq.s32 	%p10, %r13, 1;
	@%p10 bra 	$L__BB0_11;
	add.s32 	%r30, %r39, %r3;
	mul.wide.u32 	%rd34, %r30, 4;
	add.s64 	%rd35, %rd2, %rd34;
	ld.global.f32 	%f53, [%rd35];
	mad.lo.s32 	%r31, %r39, %r19, %r2;
	mul.wide.s32 	%rd36, %r31, 4;
	add.s64 	%rd37, %rd1, %rd36;
	ld.global.f32 	%f54, [%rd37];
	fma.rn.f32 	%f55, %f53, %f54, %f67;
	cvt.u64.u32 	%rd38, %r3;
	cvt.u64.u32 	%rd39, %r39;
	add.s64 	%rd40, %rd39, %rd38;
	shl.b64 	%rd41, %rd40, 2;
	add.s64 	%rd42, %rd2, %rd41;
	ld.global.f32 	%f56, [%rd42+4];
	mul.wide.s32 	%rd43, %r19, 4;
	add.s64 	%rd44, %rd37, %rd43;
	ld.global.f32 	%f57, [%rd44];
	fma.rn.f32 	%f67, %f56, %f57, %f55;
	add.s32 	%r39, %r39, 2;
$L__BB0_11:
	and.b32  	%r32, %r18, 1;
	setp.eq.b32 	%p11, %r32, 1;
	not.pred 	%p12, %p11;
	@%p12 bra 	$L__BB0_13;
	add.s32 	%r33, %r39, %r3;
	mul.wide.u32 	%rd45, %r33, 4;
	add.s64 	%rd46, %rd2, %rd45;
	ld.global.f32 	%f58, [%rd46];
	mad.lo.s32 	%r34, %r39, %r19, %r2;
	mul.wide.s32 	%rd47, %r34, 4;
	add.s64 	%rd48, %rd1, %rd47;
	ld.global.f32 	%f59, [%rd48];
	fma.rn.f32 	%f67, %f58, %f59, %f67;
$L__BB0_13:
	mad.lo.s32 	%r35, %r19, %r1, %r2;
	cvta.to.global.u64 	%rd49, %rd6;
	mul.wide.s32 	%rd50, %r35, 4;
	add.s64 	%rd51, %rd49, %rd50;
	st.global.f32 	[%rd51], %f67;
$L__BB0_14:
	ret;

}


// ===== COMPILED SASS (sm_100) =====

	.target	sm_100

	.elftype	@"ET_EXEC"


//--------------------- .note.nv.tkinfo           --------------------------
	.section	.note.nv.tkinfo,"",@"SHT_NOTE"
	.sectionflags	@"SHF_NOTE_NV_TKINFO"
	.tkinfo
        /*0018*/ 	.word	0x00000002
        /*0030*/ 	.string	""
        /*0030*/ 	.string	"ptxas"
        /*0030*/ 	.string	"Cuda compilation tools, release 13.0, V13.0.88"
        /*0030*/ 	.string	"Build cuda_13.0.r13.0/compiler.36424714_0"
        /*0030*/ 	.string	"-arch sm_100 -m 64 "



//--------------------- .note.nv.cuinfo           --------------------------
	.section	.note.nv.cuinfo,"",@"SHT_NOTE"
	.sectionflags	@"SHF_NOTE_NV_CUINFO"
        /*0018*/ 	.short	0x0002
        /*001a*/ 	.short	0x0064
        /*001c*/ 	.short	0x0082
	.zero		2


//--------------------- .nv.info                  --------------------------
	.section	.nv.info,"",@"SHT_CUDA_INFO"
	.align	4


	//----- nvinfo : EIATTR_REGCOUNT
	.align		4
        /*0000*/ 	.byte	0x04, 0x2f
        /*0002*/ 	.short	(.L_1 - .L_0)
	.align		4
.L_0:
        /*0004*/ 	.word	index@(_Z14matrixMultiplyPKfS0_Pfiii)
        /*0008*/ 	.word	0x00000020


	//----- nvinfo : EIATTR_FRAME_SIZE
	.align		4
.L_1:
        /*000c*/ 	.byte	0x04, 0x11
        /*000e*/ 	.short	(.L_3 - .L_2)
	.align		4
.L_2:
        /*0010*/ 	.word	index@(_Z14matrixMultiplyPKfS0_Pfiii)
        /*0014*/ 	.word	0x00000000


	//----- nvinfo : EIATTR_MIN_STACK_SIZE
	.align		4
.L_3:
        /*0018*/ 	.byte	0x04, 0x12
        /*001a*/ 	.short	(.L_5 - .L_4)
	.align		4
.L_4:
        /*001c*/ 	.word	index@(_Z14matrixMultiplyPKfS0_Pfiii)
        /*0020*/ 	.word	0x00000000
.L_5:


//--------------------- .nv.compat                --------------------------
	.section	.nv.compat,"",@"SHT_CUDA_COMPAT_INFO"
	.align	4
        /*0000*/ 	.byte	0x02, 0x09, 0x00, 0x00, 0x02, 0x02, 0x01, 0x00, 0x02, 0x05, 0x05, 0x00, 0x03, 0x07, 0x01, 0x01
        /*0010*/ 	.byte	0x02, 0x03, 0x00, 0x00, 0x02, 0x06, 0x01, 0x00, 0x04, 0x0b, 0x08, 0x00, 0x09, 0x00, 0x00, 0x00
        /*0020*/ 	.byte	0x00, 0x00, 0x00, 0x00


//--------------------- .nv.info._Z14matrixMultiplyPKfS0_Pfiii --------------------------
	.section	.nv.info._Z14matrixMultiplyPKfS0_Pfiii,"",@"SHT_CUDA_INFO"
	.sectionflags	@""
	.align	4


	//----- nvinfo : EIATTR_CUDA_API_VERSION
	.align		4
        /*0000*/ 	.byte	0x04, 0x37
        /*0002*/ 	.short	(.L_7 - .L_6)
.L_6:
        /*0004*/ 	.word	0x00000082


	//----- nvinfo : EIATTR_KPARAM_INFO
	.align		4
.L_7:
        /*0008*/ 	.byte	0x04, 0x17
        /*000a*/ 	.short	(.L_9 - .L_8)
.L_8:
        /*000c*/ 	.word	0x00000000
        /*0010*/ 	.short	0x0005
        /*0012*/ 	.short	0x0020
        /*0014*/ 	.byte	0x00, 0xf0, 0x11, 0x00


	//----- nvinfo : EIATTR_KPARAM_INFO
	.align		4
.L_9:
        /*0018*/ 	.byte	0x04, 0x17
        /*001a*/ 	.short	(.L_11 - .L_10)
.L_10:
        /*001c*/ 	.word	0x00000000
        /*0020*/ 	.short	0x0004
        /*0022*/ 	.short	0x001c
        /*0024*/ 	.byte	0x00, 0xf0, 0x11, 0x00


	//----- nvinfo : EIATTR_KPARAM_INFO
	.align		4
.L_11:
        /*0028*/ 	.byte	0x04, 0x17
        /*002a*/ 	.short	(.L_13 - .L_12)
.L_12:
        /*002c*/ 	.word	0x00000000
        /*0030*/ 	.short	0x0003
        /*0032*/ 	.short	0x0018
        /*0034*/ 	.byte	0x00, 0xf0, 0x11, 0x00


	//----- nvinfo : EIATTR_KPARAM_INFO
	.align		4
.L_13:
        /*0038*/ 	.byte	0x04, 0x17
        /*003a*/ 	.short	(.L_15 - .L_14)
.L_14:
        /*003c*/ 	.word	0x00000000
        /*0040*/ 	.short	0x0002
        /*0042*/ 	.short	0x0010
        /*0044*/ 	.byte	0x00, 0xf5, 0x21, 0x00


	//----- nvinfo : EIATTR_KPARAM_INFO
	.align		4
.L_15:
        /*0048*/ 	.byte	0x04, 0x17
        /*004a*/ 	.short	(.L_17 - .L_16)
.L_16:
        /*004c*/ 	.word	0x00000000
        /*0050*/ 	.short	0x0001
        /*0052*/ 	.short	0x0008
        /*0054*/ 	.byte	0x00, 0xf5, 0x21, 0x00


	//----- nvinfo : EIATTR_KPARAM_INFO
	.align		4
.L_17:
        /*0058*/ 	.byte	0x04, 0x17
        /*005a*/ 	.short	(.L_19 - .L_18)
.L_18:
        /*005c*/ 	.word	0x00000000
        /*0060*/ 	.short	0x0000
        /*0062*/ 	.short	0x0000
        /*0064*/ 	.byte	0x00, 0xf5, 0x21, 0x00


	//----- nvinfo : EIATTR_SPARSE_MMA_MASK
	.align		4
.L_19:
        /*0068*/ 	.byte	0x03, 0x50
        /*006a*/ 	.short	0x0000


	//----- nvinfo : EIATTR_MAXREG_COUNT
	.align		4
        /*006c*/ 	.byte	0x03, 0x1b
        /*006e*/ 	.short	0x00ff


	//----- nvinfo : EIATTR_MERCURY_ISA_VERSION
	.align		4
        /*0070*/ 	.byte	0x03, 0x5f
        /*0072*/ 	.short	0x0101


	//----- nvinfo : EIATTR_VRC_CTA_INIT_COUNT
	.align		4
        /*0074*/ 	.byte	0x02, 0x4a
	.zero		1
	.zero		1


	//----- nvinfo : EIATTR_EXIT_INSTR_OFFSETS
	.align		4
        /*0078*/ 	.byte	0x04, 0x1c
        /*007a*/ 	.short	(.L_21 - .L_20)


	//   ....[0]....
.L_20:
        /*007c*/ 	.word	0x000000d0


	//   ....[1]....
        /*0080*/ 	.word	0x000008f0


	//----- nvinfo : EIATTR_CBANK_PARAM_SIZE
	.align		4
.L_21:
        /*0084*/ 	.byte	0x03, 0x19
        /*0086*/ 	.short	0x0024


	//----- nvinfo : EIATTR_PARAM_CBANK
	.align		4
        /*0088*/ 	.byte	0x04, 0x0a
        /*008a*/ 	.short	(.L_23 - .L_22)
	.align		4
.L_22:
        /*008c*/ 	.word	index@(.nv.constant0._Z14matrixMultiplyPKfS0_Pfiii)
        /*0090*/ 	.short	0x0380
        /*0092*/ 	.short	0x0024


	//----- nvinfo : EIATTR_SW_WAR
	.align		4
.L_23:
        /*0094*/ 	.byte	0x04, 0x36
        /*0096*/ 	.short	(.L_25 - .L_24)
.L_24:
        /*0098*/ 	.word	0x00000008
.L_25:


//--------------------- .nv.callgraph             --------------------------
	.section	.nv.callgraph,"",@"SHT_CUDA_CALLGRAPH"
	.align	4
	.sectionentsize	8
	.align		4
        /*0000*/ 	.word	0x00000000
	.align		4
        /*0004*/ 	.word	0xffffffff
	.align		4
        /*0008*/ 	.word	0x00000000
	.align		4
        /*000c*/ 	.word	0xfffffffe
	.align		4
        /*0010*/ 	.word	0x00000000
	.align		4
        /*0014*/ 	.word	0xfffffffd
	.align		4
        /*0018*/ 	.word	0x00000000
	.align		4
        /*001c*/ 	.word	0xfffffffc


//--------------------- .text._Z14matrixMultiplyPKfS0_Pfiii --------------------------
	.section	.text._Z14matrixMultiplyPKfS0_Pfiii,"ax",@progbits
	.align	128
        .global         _Z14matrixMultiplyPKfS0_Pfiii
        .type           _Z14matrixMultiplyPKfS0_Pfiii,@function
        .size           _Z14matrixMultiplyPKfS0_Pfiii,(.L_x_5 - _Z14matrixMultiplyPKfS0_Pfiii)
        .other          _Z14matrixMultiplyPKfS0_Pfiii,@"STO_CUDA_ENTRY STV_DEFAULT"
_Z14matrixMultiplyPKfS0_Pfiii:
.text._Z14matrixMultiplyPKfS0_Pfiii:
[----:B------:R-:W-:Y:S01]  /*0000*/  LDC R1, c[0x0][0x37c] ;  /* 0x0000df00ff017b82 */ /* 0x000fe20000000800 */
[----:B------:R-:W0:Y:S07]  /*0010*/  S2R R5, SR_TID.X ;  /* 0x0000000000057919 */ /* 0x000e2e0000002100 */
[----:B------:R-:W1:Y:S01]  /*0020*/  LDC R16, c[0x0][0x364] ;  /* 0x0000d900ff107b82 */ /* 0x000e620000000800 */
[----:B------:R-:W2:Y:S01]  /*0030*/  LDCU UR6, c[0x0][0x398] ;  /* 0x00007300ff0677ac */ /* 0x000ea20008000800 */
[----:B------:R-:W1:Y:S06]  /*0040*/  S2R R3, SR_TID.Y ;  /* 0x0000000000037919 */ /* 0x000e6c0000002200 */
[----:B------:R-:W0:Y:S08]  /*0050*/  S2UR UR5, SR_CTAID.X ;  /* 0x00000000000579c3 */ /* 0x000e300000002500 */
[----:B------:R-:W0:Y:S08]  /*0060*/  LDC R0, c[0x0][0x360] ;  /* 0x0000d800ff007b82 */ /* 0x000e300000000800 */
[----:B------:R-:W1:Y:S08]  /*0070*/  S2UR UR4, SR_CTAID.Y ;  /* 0x00000000000479c3 */ /* 0x000e700000002600 */
[----:B------:R-:W3:Y:S01]  /*0080*/  LDC R17, c[0x0][0x3a0] ;  /* 0x0000e800ff117b82 */ /* 0x000ee20000000800 */
[----:B0-----:R-:W-:-:S02]  /*0090*/  IMAD R0, R0, UR5, R5 ;  /* 0x0000000500007c24 */ /* 0x001fc4000f8e0205 */
[----:B-1----:R-:W-:-:S03]  /*00a0*/  IMAD R16, R16, UR4, R3 ;  /* 0x0000000410107c24 */ /* 0x002fc6000f8e0203 */
[----:B---3--:R-:W-:-:S04]  /*00b0*/  ISETP.GE.AND P0, PT, R0, R17, PT ;  /* 0x000000110000720c */ /* 0x008fc80003f06270 */
[----:B--2---:R-:W-:-:S13]  /*00c0*/  ISETP.GE.OR P0, PT, R16, UR6, P0 ;  /* 0x0000000610007c0c */ /* 0x004fda0008706670 */
[----:B------:R-:W-:Y:S05]  /*00d0*/  @P0 EXIT ;  /* 0x000000000000094d */ /* 0x000fea0003800000 */
[----:B------:R-:W0:Y:S01]  /*00e0*/  LDC R19, c[0x0][0x39c] ;  /* 0x0000e700ff137b82 */ /* 0x000e220000000800 */
[----:B------:R-:W1:Y:S01]  /*00f0*/  LDCU.64 UR4, c[0x0][0x358] ;  /* 0x00006b00ff0477ac */ /* 0x000e620008000a00 */
[----:B------:R-:W-:Y:S01]  /*0100*/  HFMA2 R24, -RZ, RZ, 0, 0 ;  /* 0x00000000ff187431 */ /* 0x000fe200000001ff */
[----:B0-----:R-:W-:-:S13]  /*0110*/  ISETP.GE.AND P0, PT, R19, 0x1, PT ;  /* 0x000000011300780c */ /* 0x001fda0003f06270 */
[----:B-1----:R-:W-:Y:S05]  /*0120*/  @!P0 BRA `(.L_x_0) ;  /* 0x0000000400e08947 */ /* 0x002fea0003800000 */
[C---:B------:R-:W-:Y:S01]  /*0130*/  ISETP.GE.U32.AND P1, PT, R19.reuse, 0x8, PT ;  /* 0x000000081300780c */ /* 0x040fe20003f26070 */
[----:B------:R-:W-:Y:S01]  /*0140*/  IMAD R20, R16, R19, RZ ;  /* 0x0000001310147224 */ /* 0x000fe200078e02ff */
[----:B------:R-:W-:Y:S02]  /*0150*/  LOP3.LUT R27, R19, 0x7, RZ, 0xc0, !PT ;  /* 0x00000007131b7812 */ /* 0x000fe400078ec0ff */
[----:B------:R-:W-:Y:S02]  /*0160*/  MOV R24, RZ ;  /* 0x000000ff00187202 */ /* 0x000fe40000000f00 */
[----:B------:R-:W-:Y:S02]  /*0170*/  ISETP.NE.AND P0, PT, R27, RZ, PT ;  /* 0x000000ff1b00720c */ /* 0x000fe40003f05270 */
[----:B------:R-:W-:-:S05]  /*0180*/  MOV R21, RZ ;  /* 0x000000ff00157202 */ /* 0x000fca0000000f00 */
[----:B------:R-:W-:Y:S06]  /*0190*/  @!P1 BRA `(.L_x_1) ;  /* 0x0000000000c49947 */ /* 0x000fec0003800000 */
[----:B------:R-:W0:Y:S01]  /*01a0*/  LDC.64 R2, c[0x0][0x380] ;  /* 0x0000e000ff027b82 */ /* 0x000e220000000a00 */
[----:B------:R-:W-:Y:S02]  /*01b0*/  LOP3.LUT R21, R19, 0x7ffffff8, RZ, 0xc0, !PT ;  /* 0x7ffffff813157812 */ /* 0x000fe400078ec0ff */
[----:B------:R-:W-:Y:S02]  /*01c0*/  MOV R24, RZ ;  /* 0x000000ff00187202 */ /* 0x000fe40000000f00 */
[----:B------:R-:W-:Y:S02]  /*01d0*/  MOV R18, R0 ;  /* 0x0000000000127202 */ /* 0x000fe40000000f00 */
[----:B------:R-:W-:Y:S01]  /*01e0*/  IADD3 R22, PT, PT, -R21, RZ, RZ ;  /* 0x000000ff15167210 */ /* 0x000fe20007ffe1ff */
[----:B0-----:R-:W-:-:S03]  /*01f0*/  IMAD.WIDE.U32 R2, R20, 0x4, R2 ;  /* 0x0000000414027825 */ /* 0x001fc600078e0002 */
[----:B------:R-:W-:-:S04]  /*0200*/  IADD3 R4, P1, PT, R2, 0x10, RZ ;  /* 0x0000001002047810 */ /* 0x000fc80007f3e0ff */
[----:B------:R-:W-:-:S09]  /*0210*/  IADD3.X R5, PT, PT, RZ, R3, RZ, P1, !PT ;  /* 0x00000003ff057210 */ /* 0x000fd20000ffe4ff */
.L_x_2:
[----:B------:R-:W0:Y:S01]  /*0220*/  LDC.64 R14, c[0x0][0x388] ;  /* 0x0000e200ff0e7b82 */ /* 0x000e220000000a00 */
[----:B------:R-:W-:Y:S02]  /*0230*/  MOV R2, R4 ;  /* 0x0000000400027202 */ /* 0x000fe40000000f00 */
[----:B------:R-:W-:-:S05]  /*0240*/  MOV R3, R5 ;  /* 0x0000000500037202 */ /* 0x000fca0000000f00 */
[----:B------:R-:W2:Y:S04]  /*0250*/  LDG.E R25, desc[UR4][R2.64+-0x10] ;  /* 0xfffff00402197981 */ /* 0x000ea8000c1e1900 */
[----:B------:R-:W3:Y:S04]  /*0260*/  LDG.E R23, desc[UR4][R2.64+-0xc] ;  /* 0xfffff40402177981 */ /* 0x000ee8000c1e1900 */
[----:B------:R-:W4:Y:S04]  /*0270*/  LDG.E R29, desc[UR4][R2.64+-0x8] ;  /* 0xfffff804021d7981 */ /* 0x000f28000c1e1900 */
[----:B------:R-:W5:Y:S01]  /*0280*/  LDG.E R28, desc[UR4][R2.64+-0x4] ;  /* 0xfffffc04021c7981 */ /* 0x000f62000c1e1900 */
[----:B0-----:R-:W-:-:S05]  /*0290*/  IMAD.WIDE R14, R18, 0x4, R14 ;  /* 0x00000004120e7825 */ /* 0x001fca00078e020e */
[----:B------:R0:W2:Y:S01]  /*02a0*/  LDG.E R26, desc[UR4][R14.64] ;  /* 0x000000040e1a7981 */ /* 0x0000a2000c1e1900 */
[----:B------:R-:W-:-:S04]  /*02b0*/  IMAD.WIDE R12, R17, 0x4, R14 ;  /* 0x00000004110c7825 */ /* 0x000fc800078e020e */
[C---:B------:R-:W-:Y:S02]  /*02c0*/  IMAD.WIDE R4, R17.reuse, 0x4, R12 ;  /* 0x0000000411047825 */ /* 0x040fe400078e020c */
[----:B------:R-:W3:Y:S02]  /*02d0*/  LDG.E R12, desc[UR4][R12.64] ;  /* 0x000000040c0c7981 */ /* 0x000ee4000c1e1900 */
[C---:B------:R-:W-:Y:S02]  /*02e0*/  IMAD.WIDE R8, R17.reuse, 0x4, R4 ;  /* 0x0000000411087825 */ /* 0x040fe400078e0204 */
[----:B------:R-:W4:Y:S02]  /*02f0*/  LDG.E R4, desc[UR4][R4.64] ;  /* 0x0000000404047981 */ /* 0x000f24000c1e1900 */
[C---:B------:R-:W-:Y:S02]  /*0300*/  IMAD.WIDE R6, R17.reuse, 0x4, R8 ;  /* 0x0000000411067825 */ /* 0x040fe400078e0208 */
[----:B------:R-:W5:Y:S02]  /*0310*/  LDG.E R8, desc[UR4][R8.64] ;  /* 0x0000000408087981 */ /* 0x000f64000c1e1900 */
[----:B------:R-:W-:-:S02]  /*0320*/  IMAD.WIDE R10, R17, 0x4, R6 ;  /* 0x00000004110a7825 */ /* 0x000fc400078e0206 */
[----:B------:R-:W5:Y:S04]  /*0330*/  LDG.E R5, desc[UR4][R2.64] ;  /* 0x0000000402057981 */ /* 0x000f68000c1e1900 */
[----:B------:R-:W5:Y:S01]  /*0340*/  LDG.E R6, desc[UR4][R6.64] ;  /* 0x0000000406067981 */ /* 0x000f62000c1e1900 */
[----:B0-----:R-:W-:-:S03]  /*0350*/  IMAD.WIDE R14, R17, 0x4, R10 ;  /* 0x00000004110e7825 */ /* 0x001fc600078e020a */
[----:B------:R-:W5:Y:S04]  /*0360*/  LDG.E R10, desc[UR4][R10.64] ;  /* 0x000000040a0a7981 */ /* 0x000f68000c1e1900 */
[----:B------:R-:W5:Y:S04]  /*0370*/  LDG.E R13, desc[UR4][R14.64] ;  /* 0x000000040e0d7981 */ /* 0x000f68000c1e1900 */
[----:B------:R-:W5:Y:S04]  /*0380*/  LDG.E R7, desc[UR4][R2.64+0x4] ;  /* 0x0000040402077981 */ /* 0x000f68000c1e1900 */
[----:B------:R-:W5:Y:S01]  /*0390*/  LDG.E R9, desc[UR4][R2.64+0xc] ;  /* 0x00000c0402097981 */ /* 0x000f62000c1e1900 */
[----:B--2---:R-:W-:Y:S01]  /*03a0*/  FFMA R26, R25, R26, R24 ;  /* 0x0000001a191a7223 */ /* 0x004fe20000000018 */
[----:B------:R-:W-:-:S02]  /*03b0*/  IMAD.WIDE R24, R17, 0x4, R14 ;  /* 0x0000000411187825 */ /* 0x000fc400078e020e */
[----:B------:R-:W2:Y:S04]  /*03c0*/  LDG.E R14, desc[UR4][R2.64+0x8] ;  /* 0x00000804020e7981 */ /* 0x000ea8000c1e1900 */
[----:B------:R-:W2:Y:S01]  /*03d0*/  LDG.E R24, desc[UR4][R24.64] ;  /* 0x0000000418187981 */ /* 0x000ea2000c1e1900 */
[----:B---3--:R-:W-:Y:S01]  /*03e0*/  FFMA R12, R23, R12, R26 ;  /* 0x0000000c170c7223 */ /* 0x008fe2000000001a */
[----:B------:R-:W-:-:S03]  /*03f0*/  IADD3 R22, PT, PT, R22, 0x8, RZ ;  /* 0x0000000816167810 */ /* 0x000fc60007ffe0ff */
[----:B----4-:R-:W-:Y:S01]  /*0400*/  FFMA R29, R29, R4, R12 ;  /* 0x000000041d1d7223 */ /* 0x010fe2000000000c */
[----:B------:R-:W-:-:S03]  /*0410*/  ISETP.NE.AND P1, PT, R22, RZ, PT ;  /* 0x000000ff1600720c */ /* 0x000fc60003f25270 */
[----:B-----5:R-:W-:Y:S01]  /*0420*/  FFMA R8, R28, R8, R29 ;  /* 0x000000081c087223 */ /* 0x020fe2000000001d */
[----:B------:R-:W-:-:S03]  /*0430*/  IADD3 R4, P2, PT, R2, 0x20, RZ ;  /* 0x0000002002047810 */ /* 0x000fc60007f5e0ff */
[----:B------:R-:W-:Y:S01]  /*0440*/  FFMA R6, R5, R6, R8 ;  /* 0x0000000605067223 */ /* 0x000fe20000000008 */
[----:B------:R-:W-:Y:S02]  /*0450*/  IADD3.X R5, PT, PT, RZ, R3, RZ, P2, !PT ;  /* 0x00000003ff057210 */ /* 0x000fe400017fe4ff */
[----:B------:R-:W-:Y:S01]  /*0460*/  LEA R18, R17, R18, 0x3 ;  /* 0x0000001211127211 */ /* 0x000fe200078e18ff */
[----:B------:R-:W-:-:S04]  /*0470*/  FFMA R7, R7, R10, R6 ;  /* 0x0000000a07077223 */ /* 0x000fc80000000006 */
[----:B--2---:R-:W-:-:S04]  /*0480*/  FFMA R14, R14, R13, R7 ;  /* 0x0000000d0e0e7223 */ /* 0x004fc80000000007 */
[----:B------:R-:W-:Y:S01]  /*0490*/  FFMA R24, R9, R24, R14 ;  /* 0x0000001809187223 */ /* 0x000fe2000000000e */
[----:B------:R-:W-:Y:S06]  /*04a0*/  @P1 BRA `(.L_x_2) ;  /* 0xfffffffc005c1947 */ /* 0x000fec000383ffff */
.L_x_1:
[----:B------:R-:W-:Y:S05]  /*04b0*/  @!P0 BRA `(.L_x_0) ;  /* 0x0000000000fc8947 */ /* 0x000fea0003800000 */
[----:B------:R-:W-:Y:S02]  /*04c0*/  ISETP.GE.U32.AND P1, PT, R27, 0x4, PT ;  /* 0x000000041b00780c */ /* 0x000fe40003f26070 */
[----:B------:R-:W-:-:S04]  /*04d0*/  LOP3.LUT R14, R19, 0x3, RZ, 0xc0, !PT ;  /* 0x00000003130e7812 */ /* 0x000fc800078ec0ff */
[----:B------:R-:W-:-:S07]  /*04e0*/  ISETP.NE.AND P0, PT, R14, RZ, PT ;  /* 0x000000ff0e00720c */ /* 0x000fce0003f05270 */
[----:B------:R-:W-:Y:S06]  /*04f0*/  @!P1 BRA `(.L_x_3) ;  /* 0x00000000006c9947 */ /* 0x000fec0003800000 */
[----:B------:R-:W0:Y:S01]  /*0500*/  LDC.64 R4, c[0x0][0x388] ;  /* 0x0000e200ff047b82 */ /* 0x000e220000000a00 */
[----:B------:R-:W1:Y:S01]  /*0510*/  LDCU.64 UR6, c[0x0][0x380] ;  /* 0x00007000ff0677ac */ /* 0x000e620008000a00 */
[----:B------:R-:W-:Y:S01]  /*0520*/  IMAD R7, R21, R17, R0 ;  /* 0x0000001115077224 */ /* 0x000fe200078e0200 */
[CC--:B------:R-:W-:Y:S02]  /*0530*/  IADD3 R3, PT, PT, R20.reuse, R21.reuse, RZ ;  /* 0x0000001514037210 */ /* 0x0c0fe40007ffe0ff */
[----:B------:R-:W-:-:S03]  /*0540*/  IADD3 R8, P1, PT, R20, R21, RZ ;  /* 0x0000001514087210 */ /* 0x000fc60007f3e0ff */
[----:B------:R-:W2:Y:S01]  /*0550*/  LDC.64 R12, c[0x0][0x380] ;  /* 0x0000e000ff0c7b82 */ /* 0x000ea20000000a00 */
[----:B0-----:R-:W-:-:S04]  /*0560*/  IMAD.WIDE R4, R7, 0x4, R4 ;  /* 0x0000000407047825 */ /* 0x001fc800078e0204 */
[----:B------:R-:W-:Y:S02]  /*0570*/  IMAD.WIDE R6, R17, 0x4, R4 ;  /* 0x0000000411067825 */ /* 0x000fe400078e0204 */
[----:B------:R-:W3:Y:S02]  /*0580*/  LDG.E R4, desc[UR4][R4.64] ;  /* 0x0000000404047981 */ /* 0x000ee4000c1e1900 */
[----:B--2---:R-:W-:Y:S01]  /*0590*/  IMAD.WIDE.U32 R12, R3, 0x4, R12 ;  /* 0x00000004030c7825 */ /* 0x004fe200078e000c */
[----:B------:R-:W-:Y:S02]  /*05a0*/  IADD3.X R3, PT, PT, RZ, RZ, RZ, P1, !PT ;  /* 0x000000ffff037210 */ /* 0x000fe40000ffe4ff */
[----:B-1----:R-:W-:-:S03]  /*05b0*/  LEA R2, P1, R8, UR6, 0x2 ;  /* 0x0000000608027c11 */ /* 0x002fc6000f8210ff */
[----:B------:R-:W3:Y:S01]  /*05c0*/  LDG.E R13, desc[UR4][R12.64] ;  /* 0x000000040c0d7981 */ /* 0x000ee2000c1e1900 */
[----:B------:R-:W-:Y:S01]  /*05d0*/  LEA.HI.X R3, R8, UR7, R3, 0x2, P1 ;  /* 0x0000000708037c11 */ /* 0x000fe200088f1403 */
[C---:B------:R-:W-:Y:S02]  /*05e0*/  IMAD.WIDE R8, R17.reuse, 0x4, R6 ;  /* 0x0000000411087825 */ /* 0x040fe400078e0206 */
[----:B------:R-:W2:Y:S04]  /*05f0*/  LDG.E R6, desc[UR4][R6.64] ;  /* 0x0000000406067981 */ /* 0x000ea8000c1e1900 */
[----:B------:R-:W2:Y:S01]  /*0600*/  LDG.E R15, desc[UR4][R2.64+0x4] ;  /* 0x00000404020f7981 */ /* 0x000ea2000c1e1900 */
[----:B------:R-:W-:-:S03]  /*0610*/  IMAD.WIDE R10, R17, 0x4, R8 ;  /* 0x00000004110a7825 */ /* 0x000fc600078e0208 */
[----:B------:R-:W4:Y:S04]  /*0620*/  LDG.E R22, desc[UR4][R8.64] ;  /* 0x0000000408167981 */ /* 0x000f28000c1e1900 */
[----:B------:R-:W4:Y:S04]  /*0630*/  LDG.E R18, desc[UR4][R2.64+0x8] ;  /* 0x0000080402127981 */ /* 0x000f28000c1e1900 */
[----:B------:R-:W5:Y:S04]  /*0640*/  LDG.E R26, desc[UR4][R2.64+0xc] ;  /* 0x00000c04021a7981 */ /* 0x000f68000c1e1900 */
[----:B------:R-:W5:Y:S01]  /*0650*/  LDG.E R10, desc[UR4][R10.64] ;  /* 0x000000040a0a7981 */ /* 0x000f62000c1e1900 */
[----:B------:R-:W-:Y:S01]  /*0660*/  IADD3 R21, PT, PT, R21, 0x4, RZ ;  /* 0x0000000415157810 */ /* 0x000fe20007ffe0ff */
[----:B---3--:R-:W-:-:S04]  /*0670*/  FFMA R24, R13, R4, R24 ;  /* 0x000000040d187223 */ /* 0x008fc80000000018 */
[----:B--2---:R-:W-:-:S04]  /*0680*/  FFMA R15, R15, R6, R24 ;  /* 0x000000060f0f7223 */ /* 0x004fc80000000018 */
[----:B----4-:R-:W-:-:S04]  /*0690*/  FFMA R15, R18, R22, R15 ;  /* 0x00000016120f7223 */ /* 0x010fc8000000000f */
[----:B-----5:R-:W-:-:S07]  /*06a0*/  FFMA R24, R26, R10, R15 ;  /* 0x0000000a1a187223 */ /* 0x020fce000000000f */
.L_x_3:
[----:B------:R-:W-:Y:S05]  /*06b0*/  @!P0 BRA `(.L_x_0) ;  /* 0x00000000007c8947 */ /* 0x000fea0003800000 */
[----:B------:R-:W-:Y:S01]  /*06c0*/  ISETP.NE.AND P1, PT, R14, 0x1, PT ;  /* 0x000000010e00780c */ /* 0x000fe20003f25270 */
[----:B------:R-:W0:Y:S01]  /*06d0*/  LDC.64 R10, c[0x0][0x380] ;  /* 0x0000e000ff0a7b82 */ /* 0x000e220000000a00 */
[----:B------:R-:W-:-:S04]  /*06e0*/  LOP3.LUT R19, R19, 0x1, RZ, 0xc0, !PT ;  /* 0x0000000113137812 */ /* 0x000fc800078ec0ff */
[----:B------:R-:W-:-:S03]  /*06f0*/  ISETP.NE.U32.AND P0, PT, R19, 0x1, PT ;  /* 0x000000011300780c */ /* 0x000fc60003f05070 */
[----:B------:R-:W1:Y:S04]  /*0700*/  LDC.64 R8, c[0x0][0x388] ;  /* 0x0000e200ff087b82 */ /* 0x000e680000000a00 */
[CC--:B------:R-:W-:Y:S02]  /*0710*/  @P1 IADD3 R13, PT, PT, R20.reuse, R21.reuse, RZ ;  /* 0x00000015140d1210 */ /* 0x0c0fe40007ffe0ff */
[----:B------:R-:W-:Y:S02]  /*0720*/  @P1 IADD3 R12, P2, PT, R20, R21, RZ ;  /* 0x00000015140c1210 */ /* 0x000fe40007f5e0ff */
[----:B------:R-:W2:Y:S02]  /*0730*/  @P1 LDC.64 R2, c[0x0][0x380] ;  /* 0x0000e000ff021b82 */ /* 0x000ea40000000a00 */
[----:B------:R-:W-:-:S06]  /*0740*/  @P1 IADD3.X R14, PT, PT, RZ, RZ, RZ, P2, !PT ;  /* 0x000000ffff0e1210 */ /* 0x000fcc00017fe4ff */
[----:B------:R-:W3:Y:S01]  /*0750*/  LDC.64 R4, c[0x0][0x380] ;  /* 0x0000e000ff047b82 */ /* 0x000ee20000000a00 */
[----:B0-----:R-:W-:-:S04]  /*0760*/  @P1 IMAD.WIDE.U32 R10, R13, 0x4, R10 ;  /* 0x000000040d0a1825 */ /* 0x001fc800078e000a */
[C---:B------:R-:W-:Y:S01]  /*0770*/  @P1 IMAD R13, R21.reuse, R17, R0 ;  /* 0x00000011150d1224 */ /* 0x040fe200078e0200 */
[----:B------:R-:W-:Y:S01]  /*0780*/  @P1 IADD3 R21, PT, PT, R21, 0x2, RZ ;  /* 0x0000000215151810 */ /* 0x000fe20007ffe0ff */
[----:B------:R-:W4:Y:S01]  /*0790*/  @P1 LDG.E R11, desc[UR4][R10.64] ;  /* 0x000000040a0b1981 */ /* 0x000f22000c1e1900 */
[----:B------:R-:W0:Y:S01]  /*07a0*/  LDC.64 R6, c[0x0][0x388] ;  /* 0x0000e200ff067b82 */ /* 0x000e220000000a00 */
[----:B-1----:R-:W-:Y:S01]  /*07b0*/  @P1 IMAD.WIDE R8, R13, 0x4, R8 ;  /* 0x000000040d081825 */ /* 0x002fe200078e0208 */
[----:B------:R-:W-:Y:S02]  /*07c0*/  @!P0 IADD3 R15, PT, PT, R20, R21, RZ ;  /* 0x00000015140f8210 */ /* 0x000fe40007ffe0ff */
[----:B--2---:R-:W-:Y:S01]  /*07d0*/  @P1 LEA R2, P2, R12, R2, 0x2 ;  /* 0x000000020c021211 */ /* 0x004fe200078410ff */
[----:B------:R-:W-:-:S03]  /*07e0*/  @!P0 IMAD R21, R21, R17, R0 ;  /* 0x0000001115158224 */ /* 0x000fc600078e0200 */
[----:B------:R-:W-:Y:S01]  /*07f0*/  @P1 LEA.HI.X R3, R12, R3, R14, 0x2, P2 ;  /* 0x000000030c031211 */ /* 0x000fe200010f140e */
[----:B------:R-:W-:Y:S01]  /*0800*/  @P1 IMAD.WIDE R12, R17, 0x4, R8 ;  /* 0x00000004110c1825 */ /* 0x000fe200078e0208 */
[----:B------:R-:W4:Y:S03]  /*0810*/  @P1 LDG.E R14, desc[UR4][R8.64] ;  /* 0x00000004080e1981 */ /* 0x000f26000c1e1900 */
[----:B---3--:R-:W-:Y:S01]  /*0820*/  @!P0 IMAD.WIDE.U32 R4, R15, 0x4, R4 ;  /* 0x000000040f048825 */ /* 0x008fe200078e0004 */
[----:B------:R-:W2:Y:S04]  /*0830*/  @P1 LDG.E R2, desc[UR4][R2.64+0x4] ;  /* 0x0000040402021981 */ /* 0x000ea8000c1e1900 */
[----:B------:R-:W2:Y:S01]  /*0840*/  @P1 LDG.E R12, desc[UR4][R12.64] ;  /* 0x000000040c0c1981 */ /* 0x000ea2000c1e1900 */
[----:B0-----:R-:W-:-:S03]  /*0850*/  @!P0 IMAD.WIDE R6, R21, 0x4, R6 ;  /* 0x0000000415068825 */ /* 0x001fc600078e0206 */
[----:B------:R-:W3:Y:S04]  /*0860*/  @!P0 LDG.E R5, desc[UR4][R4.64] ;  /* 0x0000000404058981 */ /* 0x000ee8000c1e1900 */
[----:B------:R-:W3:Y:S01]  /*0870*/  @!P0 LDG.E R6, desc[UR4][R6.64] ;  /* 0x0000000406068981 */ /* 0x000ee2000c1e1900 */
[----:B----4-:R-:W-:-:S04]  /*0880*/  @P1 FFMA R11, R11, R14, R24 ;  /* 0x0000000e0b0b1223 */ /* 0x010fc80000000018 */
[----:B--2---:R-:W-:-:S04]  /*0890*/  @P1 FFMA R24, R2, R12, R11 ;  /* 0x0000000c02181223 */ /* 0x004fc8000000000b */
[----:B---3--:R-:W-:-:S07]  /*08a0*/  @!P0 FFMA R24, R5, R6, R24 ;  /* 0x0000000605188223 */ /* 0x008fce0000000018 */
.L_x_0:
[----:B------:R-:W0:Y:S01]  /*08b0*/  LDC.64 R2, c[0x0][0x390] ;  /* 0x0000e400ff027b82 */ /* 0x000e220000000a00 */
[----:B------:R-:W-:-:S04]  /*08c0*/  IMAD R17, R16, R17, R0 ;  /* 0x0000001110117224 */ /* 0x000fc800078e0200 */
[----:B0-----:R-:W-:-:S05]  /*08d0*/  IMAD.WIDE R2, R17, 0x4, R2 ;  /* 0x0000000411027825 */ /* 0x001fca00078e0202 */
[----:B------:R-:W-:Y:S01]  /*08e0*/  STG.E desc[UR4][R2.64], R24 ;  /* 0x0000001802007986 */ /* 0x000fe2000c101904 */
[----:B------:R-:W-:Y:S05]  /*08f0*/  EXIT ;  /* 0x000000000000794d */ /* 0x000fea0003800000 */
.L_x_4:
[----:B------:R-:W-:-:S00]  /*0900*/  BRA `(.L_x_4) ;  /* 0xfffffffc00fc7947 */ /* 0x000fc0000383ffff */
[----:B------:R-:W-:-:S00]  /*0910*/  NOP ;  /* 0x0000000000007918 */ /* 0x000fc00000000000 */
        /* <DEDUP_REMOVED lines=14> */
.L_x_5:


//--------------------- .nv.shared.reserved.0     --------------------------
	.section	.nv.shared.reserved.0,"aw",@nobits
	.weak		__nv_reservedSMEM_offset_0_alias
	.size		__nv_reservedSMEM_offset_0_alias, 0, 64
	.other		__nv_reservedSMEM_offset_0_alias,@"STO_CUDA_RESERVED_SHARED STV_DEFAULT"
__nv_reservedSMEM_offset_0_alias:
	.zero		0
	.zero		64


//--------------------- .nv.constant0._Z14matrixMultiplyPKfS0_Pfiii --------------------------
	.section	.nv.constant0._Z14matrixMultiplyPKfS0_Pfiii,"a",@progbits
	.sectionflags	@""
	.align	4
.nv.constant0._Z14matrixMultiplyPKfS0_Pfiii:
	.zero		932


//--------------------- SYMBOLS --------------------------

	.type		.nv.reservedSmem.offset0,@object
	.size		.nv.reservedSmem.offset0,0x4
